//
// Generated by NVIDIA NVVM Compiler
//
// Compiler Build ID: CL-36424714
// Cuda compilation tools, release 13.0, V13.0.88
// Based on NVVM 20.0.0
//

.version 9.0
.target sm_100
.address_size 64

	// .globl	_Z13sum_reductionPiS_
// _ZZ13sum_reductionPiS_E11partial_sum has been demoted
// _ZZ13max_reductionPiS_E11partial_sum has been demoted
// _ZZ8variancePiS_PfE11partial_sum has been demoted
// _ZZ13min_reductionPiS_E11partial_sum has been demoted

.visible .entry _Z13sum_reductionPiS_(
	.param .u64 .ptr .align 1 _Z13sum_reductionPiS__param_0,
	.param .u64 .ptr .align 1 _Z13sum_reductionPiS__param_1
)
{
	.reg .pred 	%p<5>;
	.reg .b32 	%r<18>;
	.reg .b64 	%rd<9>;
	// demoted variable
	.shared .align 4 .b8 _ZZ13sum_reductionPiS_E11partial_sum[4096];
	ld.param.u64 	%rd2, [_Z13sum_reductionPiS__param_0];
	ld.param.u64 	%rd1, [_Z13sum_reductionPiS__param_1];
	cvta.to.global.u64 	%rd3, %rd2;
	mov.u32 	%r1, %ctaid.x;
	mov.u32 	%r17, %ntid.x;
	mov.u32 	%r3, %tid.x;
	mad.lo.s32 	%r7, %r1, %r17, %r3;
	mul.wide.s32 	%rd4, %r7, 4;
	add.s64 	%rd5, %rd3, %rd4;
	ld.global.u32 	%r8, [%rd5];
	shl.b32 	%r9, %r3, 2;
	mov.u32 	%r10, _ZZ13sum_reductionPiS_E11partial_sum;
	add.s32 	%r4, %r10, %r9;
	st.shared.u32 	[%r4], %r8;
	bar.sync 	0;
	setp.lt.u32 	%p1, %r17, 2;
	@%p1 bra 	$L__BB0_4;
$L__BB0_1:
	shr.u32 	%r6, %r17, 1;
	setp.ge.u32 	%p2, %r3, %r6;
	@%p2 bra 	$L__BB0_3;
	shl.b32 	%r11, %r6, 2;
	add.s32 	%r12, %r4, %r11;
	ld.shared.u32 	%r13, [%r12];
	ld.shared.u32 	%r14, [%r4];
	add.s32 	%r15, %r14, %r13;
	st.shared.u32 	[%r4], %r15;
$L__BB0_3:
	bar.sync 	0;
	setp.gt.u32 	%p3, %r17, 3;
	mov.u32 	%r17, %r6;
	@%p3 bra 	$L__BB0_1;
$L__BB0_4:
	setp.ne.s32 	%p4, %r3, 0;
	@%p4 bra 	$L__BB0_6;
	ld.shared.u32 	%r16, [_ZZ13sum_reductionPiS_E11partial_sum];
	cvta.to.global.u64 	%rd6, %rd1;
	mul.wide.u32 	%rd7, %r1, 4;
	add.s64 	%rd8, %rd6, %rd7;
	st.global.u32 	[%rd8], %r16;
$L__BB0_6:
	ret;

}
	// .globl	_Z13max_reductionPiS_
.visible .entry _Z13max_reductionPiS_(
	.param .u64 .ptr .align 1 _Z13max_reductionPiS__param_0,
	.param .u64 .ptr .align 1 _Z13max_reductionPiS__param_1
)
{
	.reg .pred 	%p<5>;
	.reg .b32 	%r<18>;
	.reg .b64 	%rd<9>;
	// demoted variable
	.shared .align 4 .b8 _ZZ13max_reductionPiS_E11partial_sum[4096];
	ld.param.u64 	%rd2, [_Z13max_reductionPiS__param_0];
	ld.param.u64 	%rd1, [_Z13max_reductionPiS__param_1];
	cvta.to.global.u64 	%rd3, %rd2;
	mov.u32 	%r1, %ctaid.x;
	mov.u32 	%r17, %ntid.x;
	mov.u32 	%r3, %tid.x;
	mad.lo.s32 	%r7, %r1, %r17, %r3;
	mul.wide.s32 	%rd4, %r7, 4;
	add.s64 	%rd5, %rd3, %rd4;
	ld.global.u32 	%r8, [%rd5];
	shl.b32 	%r9, %r3, 2;
	mov.u32 	%r10, _ZZ13max_reductionPiS_E11partial_sum;
	add.s32 	%r4, %r10, %r9;
	st.shared.u32 	[%r4], %r8;
	bar.sync 	0;
	setp.lt.u32 	%p1, %r17, 2;
	@%p1 bra 	$L__BB1_4;
$L__BB1_1:
	shr.u32 	%r6, %r17, 1;
	setp.ge.u32 	%p2, %r3, %r6;
	@%p2 bra 	$L__BB1_3;
	ld.shared.u32 	%r11, [%r4];
	shl.b32 	%r12, %r6, 2;
	add.s32 	%r13, %r4, %r12;
	ld.shared.u32 	%r14, [%r13];
	max.s32 	%r15, %r11, %r14;
	st.shared.u32 	[%r4], %r15;
$L__BB1_3:
	bar.sync 	0;
	setp.gt.u32 	%p3, %r17, 3;
	mov.u32 	%r17, %r6;
	@%p3 bra 	$L__BB1_1;
$L__BB1_4:
	setp.ne.s32 	%p4, %r3, 0;
	@%p4 bra 	$L__BB1_6;
	ld.shared.u32 	%r16, [_ZZ13max_reductionPiS_E11partial_sum];
	cvta.to.global.u64 	%rd6, %rd1;
	mul.wide.u32 	%rd7, %r1, 4;
	add.s64 	%rd8, %rd6, %rd7;
	st.global.u32 	[%rd8], %r16;
$L__BB1_6:
	ret;

}
	// .globl	_Z8variancePiS_Pf
.visible .entry _Z8variancePiS_Pf(
	.param .u64 .ptr .align 1 _Z8variancePiS_Pf_param_0,
	.param .u64 .ptr .align 1 _Z8variancePiS_Pf_param_1,
	.param .u64 .ptr .align 1 _Z8variancePiS_Pf_param_2
)
{
	.reg .pred 	%p<5>;
	.reg .b32 	%r<20>;
	.reg .b32 	%f<5>;
	.reg .b64 	%rd<11>;
	// demoted variable
	.shared .align 4 .b8 _ZZ8variancePiS_PfE11partial_sum[4096];
	ld.param.u64 	%rd2, [_Z8variancePiS_Pf_param_0];
	ld.param.u64 	%rd1, [_Z8variancePiS_Pf_param_1];
	ld.param.u64 	%rd3, [_Z8variancePiS_Pf_param_2];
	cvta.to.global.u64 	%rd4, %rd3;
	cvta.to.global.u64 	%rd5, %rd2;
	mov.u32 	%r1, %ctaid.x;
	mov.u32 	%r19, %ntid.x;
	mov.u32 	%r3, %tid.x;
	mad.lo.s32 	%r7, %r1, %r19, %r3;
	mul.wide.s32 	%rd6, %r7, 4;
	add.s64 	%rd7, %rd5, %rd6;
	ld.global.u32 	%r8, [%rd7];
	shl.b32 	%r9, %r3, 2;
	mov.u32 	%r10, _ZZ8variancePiS_PfE11partial_sum;
	add.s32 	%r4, %r10, %r9;
	st.shared.u32 	[%r4], %r8;
	bar.sync 	0;
	ld.shared.u32 	%r11, [%r4];
	cvt.rn.f32.s32 	%f1, %r11;
	ld.global.f32 	%f2, [%rd4];
	sub.f32 	%f3, %f1, %f2;
	mul.f32 	%f4, %f3, %f3;
	cvt.rzi.s32.f32 	%r12, %f4;
	st.shared.u32 	[%r4], %r12;
	bar.sync 	0;
	setp.lt.u32 	%p1, %r19, 2;
	@%p1 bra 	$L__BB2_4;
$L__BB2_1:
	shr.u32 	%r6, %r19, 1;
	setp.ge.u32 	%p2, %r3, %r6;
	@%p2 bra 	$L__BB2_3;
	shl.b32 	%r13, %r6, 2;
	add.s32 	%r14, %r4, %r13;
	ld.shared.u32 	%r15, [%r14];
	ld.shared.u32 	%r16, [%r4];
	add.s32 	%r17, %r16, %r15;
	st.shared.u32 	[%r4], %r17;
$L__BB2_3:
	bar.sync 	0;
	setp.gt.u32 	%p3, %r19, 3;
	mov.u32 	%r19, %r6;
	@%p3 bra 	$L__BB2_1;
$L__BB2_4:
	setp.ne.s32 	%p4, %r3, 0;
	@%p4 bra 	$L__BB2_6;
	ld.shared.u32 	%r18, [_ZZ8variancePiS_PfE11partial_sum];
	cvta.to.global.u64 	%rd8, %rd1;
	mul.wide.u32 	%rd9, %r1, 4;
	add.s64 	%rd10, %rd8, %rd9;
	st.global.u32 	[%rd10], %r18;
$L__BB2_6:
	ret;

}
	// .globl	_Z13min_reductionPiS_
.visible .entry _Z13min_reductionPiS_(
	.param .u64 .ptr .align 1 _Z13min_reductionPiS__param_0,
	.param .u64 .ptr .align 1 _Z13min_reductionPiS__param_1
)
{
	.reg .pred 	%p<5>;
	.reg .b32 	%r<18>;
	.reg .b64 	%rd<9>;
	// demoted variable
	.shared .align 4 .b8 _ZZ13min_reductionPiS_E11partial_sum[4096];
	ld.param.u64 	%rd2, [_Z13min_reductionPiS__param_0];
	ld.param.u64 	%rd1, [_Z13min_reductionPiS__param_1];
	cvta.to.global.u64 	%rd3, %rd2;
	mov.u32 	%r1, %ctaid.x;
	mov.u32 	%r17, %ntid.x;
	mov.u32 	%r3, %tid.x;
	mad.lo.s32 	%r7, %r1, %r17, %r3;
	mul.wide.s32 	%rd4, %r7, 4;
	add.s64 	%rd5, %rd3, %rd4;
	ld.global.u32 	%r8, [%rd5];
	shl.b32 	%r9, %r3, 2;
	mov.u32 	%r10, _ZZ13min_reductionPiS_E11partial_sum;
	add.s32 	%r4, %r10, %r9;
	st.shared.u32 	[%r4], %r8;
	bar.sync 	0;
	setp.lt.u32 	%p1, %r17, 2;
	@%p1 bra 	$L__BB3_4;
$L__BB3_1:
	shr.u32 	%r6, %r17, 1;
	setp.ge.u32 	%p2, %r3, %r6;
	@%p2 bra 	$L__BB3_3;
	ld.shared.u32 	%r11, [%r4];
	shl.b32 	%r12, %r6, 2;
	add.s32 	%r13, %r4, %r12;
	ld.shared.u32 	%r14, [%r13];
	min.s32 	%r15, %r11, %r14;
	st.shared.u32 	[%r4], %r15;
$L__BB3_3:
	bar.sync 	0;
	setp.gt.u32 	%p3, %r17, 3;
	mov.u32 	%r17, %r6;
	@%p3 bra 	$L__BB3_1;
$L__BB3_4:
	setp.ne.s32 	%p4, %r3, 0;
	@%p4 bra 	$L__BB3_6;
	ld.shared.u32 	%r16, [_ZZ13min_reductionPiS_E11partial_sum];
	cvta.to.global.u64 	%rd6, %rd1;
	mul.wide.u32 	%rd7, %r1, 4;
	add.s64 	%rd8, %rd6, %rd7;
	st.global.u32 	[%rd8], %r16;
$L__BB3_6:
	ret;

}


// ===== COMPILED SASS (sm_100) =====

	.target	sm_100

	.elftype	@"ET_EXEC"


//--------------------- .note.nv.tkinfo           --------------------------
	.section	.note.nv.tkinfo,"",@"SHT_NOTE"
	.sectionflags	@"SHF_NOTE_NV_TKINFO"
	.tkinfo
        /*0018*/ 	.word	0x00000002
        /*0030*/ 	.string	""
        /*0030*/ 	.string	"ptxas"
        /*0030*/ 	.string	"Cuda compilation tools, release 13.0, V13.0.88"
        /*0030*/ 	.string	"Build cuda_13.0.r13.0/compiler.36424714_0"
        /*0030*/ 	.string	"-arch sm_100 -m 64 "



//--------------------- .note.nv.cuinfo           --------------------------
	.section	.note.nv.cuinfo,"",@"SHT_NOTE"
	.sectionflags	@"SHF_NOTE_NV_CUINFO"
        /*0018*/ 	.short	0x0002
        /*001a*/ 	.short	0x0064
        /*001c*/ 	.short	0x0082
	.zero		2


//--------------------- .nv.info                  --------------------------
	.section	.nv.info,"",@"SHT_CUDA_INFO"
	.align	4


	//----- nvinfo : EIATTR_REGCOUNT
	.align		4
        /*0000*/ 	.byte	0x04, 0x2f
        /*0002*/ 	.short	(.L_1 - .L_0)
	.align		4
.L_0:
        /*0004*/ 	.word	index@(_Z13sum_reductionPiS_)
        /*0008*/ 	.word	0x0000000b


	//----- nvinfo : EIATTR_FRAME_SIZE
	.align		4
.L_1:
        /*000c*/ 	.byte	0x04, 0x11
        /*000e*/ 	.short	(.L_3 - .L_2)
	.align		4
.L_2:
        /*0010*/ 	.word	index@(_Z13sum_reductionPiS_)
        /*0014*/ 	.word	0x00000000


	//----- nvinfo : EIATTR_REGCOUNT
	.align		4
.L_3:
        /*0018*/ 	.byte	0x04, 0x2f
        /*001a*/ 	.short	(.L_5 - .L_4)
	.align		4
.L_4:
        /*001c*/ 	.word	index@(_Z13max_reductionPiS_)
        /*0020*/ 	.word	0x0000000a


	//----- nvinfo : EIATTR_FRAME_SIZE
	.align		4
.L_5:
        /*0024*/ 	.byte	0x04, 0x11
        /*0026*/ 	.short	(.L_7 - .L_6)
	.align		4
.L_6:
        /*0028*/ 	.word	index@(_Z13max_reductionPiS_)
        /*002c*/ 	.word	0x00000000


	//----- nvinfo : EIATTR_REGCOUNT
	.align		4
.L_7:
        /*0030*/ 	.byte	0x04, 0x2f
        /*0032*/ 	.short	(.L_9 - .L_8)
	.align		4
.L_8:
        /*0034*/ 	.word	index@(_Z8variancePiS_Pf)
        /*0038*/ 	.word	0x0000000c


	//----- nvinfo : EIATTR_FRAME_SIZE
	.align		4
.L_9:
        /*003c*/ 	.byte	0x04, 0x11
        /*003e*/ 	.short	(.L_11 - .L_10)
	.align		4
.L_10:
        /*0040*/ 	.word	index@(_Z8variancePiS_Pf)
        /*0044*/ 	.word	0x00000000


	//----- nvinfo : EIATTR_REGCOUNT
	.align		4
.L_11:
        /*0048*/ 	.byte	0x04, 0x2f
        /*004a*/ 	.short	(.L_13 - .L_12)
	.align		4
.L_12:
        /*004c*/ 	.word	index@(_Z13min_reductionPiS_)
        /*0050*/ 	.word	0x0000000a


	//----- nvinfo : EIATTR_FRAME_SIZE
	.align		4
.L_13:
        /*0054*/ 	.byte	0x04, 0x11
        /*0056*/ 	.short	(.L_15 - .L_14)
	.align		4
.L_14:
        /*0058*/ 	.word	index@(_Z13min_reductionPiS_)
        /*005c*/ 	.word	0x00000000


	//----- nvinfo : EIATTR_MIN_STACK_SIZE
	.align		4
.L_15:
        /*0060*/ 	.byte	0x04, 0x12
        /*0062*/ 	.short	(.L_17 - .L_16)
	.align		4
.L_16:
        /*0064*/ 	.word	index@(_Z13min_reductionPiS_)
        /*0068*/ 	.word	0x00000000


	//----- nvinfo : EIATTR_MIN_STACK_SIZE
	.align		4
.L_17:
        /*006c*/ 	.byte	0x04, 0x12
        /*006e*/ 	.short	(.L_19 - .L_18)
	.align		4
.L_18:
        /*0070*/ 	.word	index@(_Z8variancePiS_Pf)
        /*0074*/ 	.word	0x00000000


	//----- nvinfo : EIATTR_MIN_STACK_SIZE
	.align		4
.L_19:
        /*0078*/ 	.byte	0x04, 0x12
        /*007a*/ 	.short	(.L_21 - .L_20)
	.align		4
.L_20:
        /*007c*/ 	.word	index@(_Z13max_reductionPiS_)
        /*0080*/ 	.word	0x00000000


	//----- nvinfo : EIATTR_MIN_STACK_SIZE
	.align		4
.L_21:
        /*0084*/ 	.byte	0x04, 0x12
        /*0086*/ 	.short	(.L_23 - .L_22)
	.align		4
.L_22:
        /*0088*/ 	.word	index@(_Z13sum_reductionPiS_)
        /*008c*/ 	.word	0x00000000
.L_23:


//--------------------- .nv.compat                --------------------------
	.section	.nv.compat,"",@"SHT_CUDA_COMPAT_INFO"
	.align	4
        /*0000*/ 	.byte	0x02, 0x09, 0x00, 0x00, 0x02, 0x02, 0x01, 0x00, 0x02, 0x05, 0x05, 0x00, 0x03, 0x07, 0x01, 0x01
        /*0010*/ 	.byte	0x02, 0x03, 0x00, 0x00, 0x02, 0x06, 0x01, 0x00, 0x04, 0x0b, 0x08, 0x00, 0x09, 0x00, 0x00, 0x00
        /*0020*/ 	.byte	0x00, 0x00, 0x00, 0x00


//--------------------- .nv.info._Z13min_reductionPiS_ --------------------------
	.section	.nv.info._Z13min_reductionPiS_,"",@"SHT_CUDA_INFO"
	.sectionflags	@""
	.align	4


	//----- nvinfo : EIATTR_CUDA_API_VERSION
	.align		4
        /*0000*/ 	.byte	0x04, 0x37
        /*0002*/ 	.short	(.L_25 - .L_24)
.L_24:
        /*0004*/ 	.word	0x00000082


	//----- nvinfo : EIATTR_KPARAM_INFO
	.align		4
.L_25:
        /*0008*/ 	.byte	0x04, 0x17
        /*000a*/ 	.short	(.L_27 - .L_26)
.L_26:
        /*000c*/ 	.word	0x00000000
        /*0010*/ 	.short	0x0001
        /*0012*/ 	.short	0x0008
        /*0014*/ 	.byte	0x00, 0xf5, 0x21, 0x00


	//----- nvinfo : EIATTR_KPARAM_INFO
	.align		4
.L_27:
        /*0018*/ 	.byte	0x04, 0x17
        /*001a*/ 	.short	(.L_29 - .L_28)
.L_28:
        /*001c*/ 	.word	0x00000000
        /*0020*/ 	.short	0x0000
        /*0022*/ 	.short	0x0000
        /*0024*/ 	.byte	0x00, 0xf5, 0x21, 0x00


	//----- nvinfo : EIATTR_SPARSE_MMA_MASK
	.align		4
.L_29:
        /*0028*/ 	.byte	0x03, 0x50
        /*002a*/ 	.short	0x0000


	//----- nvinfo : EIATTR_MAXREG_COUNT
	.align		4
        /*002c*/ 	.byte	0x03, 0x1b
        /*002e*/ 	.short	0x00ff


	//----- nvinfo : EIATTR_NUM_BARRIERS
	.align		4
        /*0030*/ 	.byte	0x02, 0x4c
        /*0032*/ 	.byte	0x01
	.zero		1


	//----- nvinfo : EIATTR_MERCURY_ISA_VERSION
	.align		4
        /*0034*/ 	.byte	0x03, 0x5f
        /*0036*/ 	.short	0x0101


	//----- nvinfo : EIATTR_VRC_CTA_INIT_COUNT
	.align		4
        /*0038*/ 	.byte	0x02, 0x4a
	.zero		1
	.zero		1


	//----- nvinfo : EIATTR_EXIT_INSTR_OFFSETS
	.align		4
        /*003c*/ 	.byte	0x04, 0x1c
        /*003e*/ 	.short	(.L_31 - .L_30)


	//   ....[0]....
.L_30:
        /*0040*/ 	.word	0x000001e0


	//   ....[1]....
        /*0044*/ 	.word	0x00000260


	//----- nvinfo : EIATTR_CBANK_PARAM_SIZE
	.align		4
.L_31:
        /*0048*/ 	.byte	0x03, 0x19
        /*004a*/ 	.short	0x0010


	//----- nvinfo : EIATTR_PARAM_CBANK
	.align		4
        /*004c*/ 	.byte	0x04, 0x0a
        /*004e*/ 	.short	(.L_33 - .L_32)
	.align		4
.L_32:
        /*0050*/ 	.word	index@(.nv.constant0._Z13min_reductionPiS_)
        /*0054*/ 	.short	0x0380
        /*0056*/ 	.short	0x0010


	//----- nvinfo : EIATTR_SW_WAR
	.align		4
.L_33:
        /*0058*/ 	.byte	0x04, 0x36
        /*005a*/ 	.short	(.L_35 - .L_34)
.L_34:
        /*005c*/ 	.word	0x00000008
.L_35:


//--------------------- .nv.info._Z8variancePiS_Pf --------------------------
	.section	.nv.info._Z8variancePiS_Pf,"",@"SHT_CUDA_INFO"
	.sectionflags	@""
	.align	4


	//----- nvinfo : EIATTR_CUDA_API_VERSION
	.align		4
        /*0000*/ 	.byte	0x04, 0x37
        /*0002*/ 	.short	(.L_37 - .L_36)
.L_36:
        /*0004*/ 	.word	0x00000082


	//----- nvinfo : EIATTR_KPARAM_INFO
	.align		4
.L_37:
        /*0008*/ 	.byte	0x04, 0x17
        /*000a*/ 	.short	(.L_39 - .L_38)
.L_38:
        /*000c*/ 	.word	0x00000000
        /*0010*/ 	.short	0x0002
        /*0012*/ 	.short	0x0010
        /*0014*/ 	.byte	0x00, 0xf5, 0x21, 0x00


	//----- nvinfo : EIATTR_KPARAM_INFO
	.align		4
.L_39:
        /*0018*/ 	.byte	0x04, 0x17
        /*001a*/ 	.short	(.L_41 - .L_40)
.L_40:
        /*001c*/ 	.word	0x00000000
        /*0020*/ 	.short	0x0001
        /*0022*/ 	.short	0x0008
        /*0024*/ 	.byte	0x00, 0xf5, 0x21, 0x00


	//----- nvinfo : EIATTR_KPARAM_INFO
	.align		4
.L_41:
        /*0028*/ 	.byte	0x04, 0x17
        /*002a*/ 	.short	(.L_43 - .L_42)
.L_42:
        /*002c*/ 	.word	0x00000000
        /*0030*/ 	.short	0x0000
        /*0032*/ 	.short	0x0000
        /*0034*/ 	.byte	0x00, 0xf5, 0x21, 0x00


	//----- nvinfo : EIATTR_SPARSE_MMA_MASK
	.align		4
.L_43:
        /*0038*/ 	.byte	0x03, 0x50
        /*003a*/ 	.short	0x0000


	//----- nvinfo : EIATTR_MAXREG_COUNT
	.align		4
        /*003c*/ 	.byte	0x03, 0x1b
        /*003e*/ 	.short	0x00ff


	//----- nvinfo : EIATTR_NUM_BARRIERS
	.align		4
        /*0040*/ 	.byte	0x02, 0x4c
        /*0042*/ 	.byte	0x01
	.zero		1


	//----- nvinfo : EIATTR_MERCURY_ISA_VERSION
	.align		4
        /*0044*/ 	.byte	0x03, 0x5f
        /*0046*/ 	.short	0x0101


	//----- nvinfo : EIATTR_VRC_CTA_INIT_COUNT
	.align		4
        /*0048*/ 	.byte	0x02, 0x4a
	.zero		1
	.zero		1


	//----- nvinfo : EIATTR_EXIT_INSTR_OFFSETS
	.align		4
        /*004c*/ 	.byte	0x04, 0x1c
        /*004e*/ 	.short	(.L_45 - .L_44)


	//   ....[0]....
.L_44:
        /*0050*/ 	.word	0x00000270


	//   ....[1]....
        /*0054*/ 	.word	0x000002f0


	//----- nvinfo : EIATTR_CBANK_PARAM_SIZE
	.align		4
.L_45:
        /*0058*/ 	.byte	0x03, 0x19
        /*005a*/ 	.short	0x0018


	//----- nvinfo : EIATTR_PARAM_CBANK
	.align		4
        /*005c*/ 	.byte	0x04, 0x0a
        /*005e*/ 	.short	(.L_47 - .L_46)
	.align		4
.L_46:
        /*0060*/ 	.word	index@(.nv.constant0._Z8variancePiS_Pf)
        /*0064*/ 	.short	0x0380
        /*0066*/ 	.short	0x0018


	//----- nvinfo : EIATTR_SW_WAR
	.align		4
.L_47:
        /*0068*/ 	.byte	0x04, 0x36
        /*006a*/ 	.short	(.L_49 - .L_48)
.L_48:
        /*006c*/ 	.word	0x00000008
.L_49:


//--------------------- .nv.info._Z13max_reductionPiS_ --------------------------
	.section	.nv.info._Z13max_reductionPiS_,"",@"SHT_CUDA_INFO"
	.sectionflags	@""
	.align	4


	//----- nvinfo : EIATTR_CUDA_API_VERSION
	.align		4
        /*0000*/ 	.byte	0x04, 0x37
        /*0002*/ 	.short	(.L_51 - .L_50)
.L_50:
        /*0004*/ 	.word	0x00000082


	//----- nvinfo : EIATTR_KPARAM_INFO
	.align		4
.L_51:
        /*0008*/ 	.byte	0x04, 0x17
        /*000a*/ 	.short	(.L_53 - .L_52)
.L_52:
        /*000c*/ 	.word	0x00000000
        /*0010*/ 	.short	0x0001
        /*0012*/ 	.short	0x0008
        /*0014*/ 	.byte	0x00, 0xf5, 0x21, 0x00


	//----- nvinfo : EIATTR_KPARAM_INFO
	.align		4
.L_53:
        /*0018*/ 	.byte	0x04, 0x17
        /*001a*/ 	.short	(.L_55 - .L_54)
.L_54:
        /*001c*/ 	.word	0x00000000
        /*0020*/ 	.short	0x0000
        /*0022*/ 	.short	0x0000
        /*0024*/ 	.byte	0x00, 0xf5, 0x21, 0x00


	//----- nvinfo : EIATTR_SPARSE_MMA_MASK
	.align		4
.L_55:
        /*0028*/ 	.byte	0x03, 0x50
        /*002a*/ 	.short	0x0000


	//----- nvinfo : EIATTR_MAXREG_COUNT
	.align		4
        /*002c*/ 	.byte	0x03, 0x1b
        /*002e*/ 	.short	0x00ff


	//----- nvinfo : EIATTR_NUM_BARRIERS
	.align		4
        /*0030*/ 	.byte	0x02, 0x4c
        /*0032*/ 	.byte	0x01
	.zero		1


	//----- nvinfo : EIATTR_MERCURY_ISA_VERSION
	.align		4
        /*0034*/ 	.byte	0x03, 0x5f
        /*0036*/ 	.short	0x0101


	//----- nvinfo : EIATTR_VRC_CTA_INIT_COUNT
	.align		4
        /*0038*/ 	.byte	0x02, 0x4a
	.zero		1
	.zero		1


	//----- nvinfo : EIATTR_EXIT_INSTR_OFFSETS
	.align		4
        /*003c*/ 	.byte	0x04, 0x1c
        /*003e*/ 	.short	(.L_57 - .L_56)


	//   ....[0]....
.L_56:
        /*0040*/ 	.word	0x000001e0


	//   ....[1]....
        /*0044*/ 	.word	0x00000260


	//----- nvinfo : EIATTR_CBANK_PARAM_SIZE
	.align		4
.L_57:
        /*0048*/ 	.byte	0x03, 0x19
        /*004a*/ 	.short	0x0010


	//----- nvinfo : EIATTR_PARAM_CBANK
	.align		4
        /*004c*/ 	.byte	0x04, 0x0a
        /*004e*/ 	.short	(.L_59 - .L_58)
	.align		4
.L_58:
        /*0050*/ 	.word	index@(.nv.constant0._Z13max_reductionPiS_)
        /*0054*/ 	.short	0x0380
        /*0056*/ 	.short	0x0010


	//----- nvinfo : EIATTR_SW_WAR
	.align		4
.L_59:
        /*0058*/ 	.byte	0x04, 0x36
        /*005a*/ 	.short	(.L_61 - .L_60)
.L_60:
        /*005c*/ 	.word	0x00000008
.L_61:


//--------------------- .nv.info._Z13sum_reductionPiS_ --------------------------
	.section	.nv.info._Z13sum_reductionPiS_,"",@"SHT_CUDA_INFO"
	.sectionflags	@""
	.align	4


	//----- nvinfo : EIATTR_CUDA_API_VERSION
	.align		4
        /*0000*/ 	.byte	0x04, 0x37
        /*0002*/ 	.short	(.L_63 - .L_62)
.L_62:
        /*0004*/ 	.word	0x00000082


	//----- nvinfo : EIATTR_KPARAM_INFO
	.align		4
.L_63:
        /*0008*/ 	.byte	0x04, 0x17
        /*000a*/ 	.short	(.L_65 - .L_64)
.L_64:
        /*000c*/ 	.word	0x00000000
        /*0010*/ 	.short	0x0001
        /*0012*/ 	.short	0x0008
        /*0014*/ 	.byte	0x00, 0xf5, 0x21, 0x00


	//----- nvinfo : EIATTR_KPARAM_INFO
	.align		4
.L_65:
        /*0018*/ 	.byte	0x04, 0x17
        /*001a*/ 	.short	(.L_67 - .L_66)
.L_66:
        /*001c*/ 	.word	0x00000000
        /*0020*/ 	.short	0x0000
        /*0022*/ 	.short	0x0000
        /*0024*/ 	.byte	0x00, 0xf5, 0x21, 0x00


	//----- nvinfo : EIATTR_SPARSE_MMA_MASK
	.align		4
.L_67:
        /*0028*/ 	.byte	0x03, 0x50
        /*002a*/ 	.short	0x0000


	//----- nvinfo : EIATTR_MAXREG_COUNT
	.align		4
        /*002c*/ 	.byte	0x03, 0x1b
        /*002e*/ 	.short	0x00ff


	//----- nvinfo : EIATTR_NUM_BARRIERS
	.align		4
        /*0030*/ 	.byte	0x02, 0x4c
        /*0032*/ 	.byte	0x01
	.zero		1


	//----- nvinfo : EIATTR_MERCURY_ISA_VERSION
	.align		4
        /*0034*/ 	.byte	0x03, 0x5f
        /*0036*/ 	.short	0x0101


	//----- nvinfo : EIATTR_VRC_CTA_INIT_COUNT
	.align		4
        /*0038*/ 	.byte	0x02, 0x4a
	.zero		1
	.zero		1


	//----- nvinfo : EIATTR_EXIT_INSTR_OFFSETS
	.align		4
        /*003c*/ 	.byte	0x04, 0x1c
        /*003e*/ 	.short	(.L_69 - .L_68)


	//   ....[0]....
.L_68:
        /*0040*/ 	.word	0x000001e0


	//   ....[1]....
        /*0044*/ 	.word	0x00000260


	//----- nvinfo : EIATTR_CBANK_PARAM_SIZE
	.align		4
.L_69:
        /*0048*/ 	.byte	0x03, 0x19
        /*004a*/ 	.short	0x0010


	//----- nvinfo : EIATTR_PARAM_CBANK
	.align		4
        /*004c*/ 	.byte	0x04, 0x0a
        /*004e*/ 	.short	(.L_71 - .L_70)
	.align		4
.L_70:
        /*0050*/ 	.word	index@(.nv.constant0._Z13sum_reductionPiS_)
        /*0054*/ 	.short	0x0380
        /*0056*/ 	.short	0x0010


	//----- nvinfo : EIATTR_SW_WAR
	.align		4
.L_71:
        /*0058*/ 	.byte	0x04, 0x36
        /*005a*/ 	.short	(.L_73 - .L_72)
.L_72:
        /*005c*/ 	.word	0x00000008
.L_73:


//--------------------- .nv.callgraph             --------------------------
	.section	.nv.callgraph,"",@"SHT_CUDA_CALLGRAPH"
	.align	4
	.sectionentsize	8
	.align		4
        /*0000*/ 	.word	0x00000000
	.align		4
        /*0004*/ 	.word	0xffffffff
	.align		4
        /*0008*/ 	.word	0x00000000
	.align		4
        /*000c*/ 	.word	0xfffffffe
	.align		4
        /*0010*/ 	.word	0x00000000
	.align		4
        /*0014*/ 	.word	0xfffffffd
	.align		4
        /*0018*/ 	.word	0x00000000
	.align		4
        /*001c*/ 	.word	0xfffffffc


//--------------------- .text._Z13min_reductionPiS_ --------------------------
	.section	.text._Z13min_reductionPiS_,"ax",@progbits
	.align	128
        .global         _Z13min_reductionPiS_
        .type           _Z13min_reductionPiS_,@function
        .size           _Z13min_reductionPiS_,(.L_x_12 - _Z13min_reductionPiS_)
        .other          _Z13min_reductionPiS_,@"STO_CUDA_ENTRY STV_DEFAULT"
_Z13min_reductionPiS_:
.text._Z13min_reductionPiS_:
[----:B------:R-:W-:Y:S01]  /*0000*/  LDC R1, c[0x0][0x37c] ;  /* 0x0000df00ff017b82 */ /* 0x000fe20000000800 */
[----:B------:R-:W0:Y:S07]  /*0010*/  S2R R7, SR_CTAID.X ;  /* 0x0000000000077919 */ /* 0x000e2e0000002500 */
[----:B------:R-:W1:Y:S01]  /*0020*/  LDC.64 R2, c[0x0][0x380] ;  /* 0x0000e000ff027b82 */ /* 0x000e620000000a00 */
[----:B------:R-:W0:Y:S01]  /*0030*/  LDCU UR8, c[0x0][0x360] ;  /* 0x00006c00ff0877ac */ /* 0x000e220008000800 */
[----:B------:R-:W0:Y:S01]  /*0040*/  S2R R4, SR_TID.X ;  /* 0x0000000000047919 */ /* 0x000e220000002100 */
[----:B------:R-:W2:Y:S01]  /*0050*/  LDCU.64 UR6, c[0x0][0x358] ;  /* 0x00006b00ff0677ac */ /* 0x000ea20008000a00 */
[----:B0-----:R-:W-:-:S04]  /*0060*/  IMAD R5, R7, UR8, R4 ;  /* 0x0000000807057c24 */ /* 0x001fc8000f8e0204 */
[----:B-1----:R-:W-:-:S06]  /*0070*/  IMAD.WIDE R2, R5, 0x4, R2 ;  /* 0x0000000405027825 */ /* 0x002fcc00078e0202 */
[----:B--2---:R-:W2:Y:S01]  /*0080*/  LDG.E R2, desc[UR6][R2.64] ;  /* 0x0000000602027981 */ /* 0x004ea2000c1e1900 */
[----:B------:R-:W0:Y:S01]  /*0090*/  S2UR UR5, SR_CgaCtaId ;  /* 0x00000000000579c3 */ /* 0x000e220000008800 */
[----:B------:R-:W-:Y:S01]  /*00a0*/  UMOV UR4, 0x400 ;  /* 0x0000040000047882 */ /* 0x000fe20000000000 */
[----:B------:R-:W-:Y:S01]  /*00b0*/  UISETP.GE.U32.AND UP0, UPT, UR8, 0x2, UPT ;  /* 0x000000020800788c */ /* 0x000fe2000bf06070 */
[----:B------:R-:W-:Y:S01]  /*00c0*/  ISETP.NE.AND P0, PT, R4, RZ, PT ;  /* 0x000000ff0400720c */ /* 0x000fe20003f05270 */
[----:B0-----:R-:W-:-:S06]  /*00d0*/  ULEA UR4, UR5, UR4, 0x18 ;  /* 0x0000000405047291 */ /* 0x001fcc000f8ec0ff */
[----:B------:R-:W-:-:S05]  /*00e0*/  LEA R5, R4, UR4, 0x2 ;  /* 0x0000000404057c11 */ /* 0x000fca000f8e10ff */
[----:B--2---:R0:W-:Y:S01]  /*00f0*/  STS [R5], R2 ;  /* 0x0000000205007388 */ /* 0x0041e20000000800 */
[----:B------:R-:W-:Y:S06]  /*0100*/  BAR.SYNC.DEFER_BLOCKING 0x0 ;  /* 0x0000000000007b1d */ /* 0x000fec0000010000 */
[----:B------:R-:W-:Y:S05]  /*0110*/  BRA.U !UP0, `(.L_x_0) ;  /* 0x0000000108307547 */ /* 0x000fea000b800000 */
[----:B------:R-:W-:-:S07]  /*0120*/  IMAD.U32 R0, RZ, RZ, UR8 ;  /* 0x00000008ff007e24 */ /* 0x000fce000f8e00ff */
.L_x_1:
[----:B------:R-:W-:-:S04]  /*0130*/  SHF.R.U32.HI R6, RZ, 0x1, R0 ;  /* 0x00000001ff067819 */ /* 0x000fc80000011600 */
[----:B------:R-:W-:-:S13]  /*0140*/  ISETP.GE.U32.AND P1, PT, R4, R6, PT ;  /* 0x000000060400720c */ /* 0x000fda0003f26070 */
[----:B------:R-:W-:Y:S01]  /*0150*/  @!P1 IMAD R3, R6, 0x4, R5 ;  /* 0x0000000406039824 */ /* 0x000fe200078e0205 */
[----:B0-----:R-:W-:Y:S05]  /*0160*/  @!P1 LDS R2, [R5] ;  /* 0x0000000005029984 */ /* 0x001fea0000000800 */
[----:B------:R-:W0:Y:S02]  /*0170*/  @!P1 LDS R3, [R3] ;  /* 0x0000000003039984 */ /* 0x000e240000000800 */
[----:B0-----:R-:W-:-:S05]  /*0180*/  @!P1 VIMNMX R2, PT, PT, R2, R3, PT ;  /* 0x0000000302029248 */ /* 0x001fca0003fe0100 */
[----:B------:R1:W-:Y:S01]  /*0190*/  @!P1 STS [R5], R2 ;  /* 0x0000000205009388 */ /* 0x0003e20000000800 */
[----:B------:R-:W-:Y:S01]  /*01a0*/  BAR.SYNC.DEFER_BLOCKING 0x0 ;  /* 0x0000000000007b1d */ /* 0x000fe20000010000 */
[----:B------:R-:W-:Y:S01]  /*01b0*/  ISETP.GT.U32.AND P1, PT, R0, 0x3, PT ;  /* 0x000000030000780c */ /* 0x000fe20003f24070 */
[----:B------:R-:W-:-:S12]  /*01c0*/  IMAD.MOV.U32 R0, RZ, RZ, R6 ;  /* 0x000000ffff007224 */ /* 0x000fd800078e0006 */
[----:B-1----:R-:W-:Y:S05]  /*01d0*/  @P1 BRA `(.L_x_1) ;  /* 0xfffffffc00d41947 */ /* 0x002fea000383ffff */
.L_x_0:
[----:B------:R-:W-:Y:S05]  /*01e0*/  @P0 EXIT ;  /* 0x000000000000094d */ /* 0x000fea0003800000 */
[----:B------:R-:W1:Y:S01]  /*01f0*/  S2UR UR5, SR_CgaCtaId ;  /* 0x00000000000579c3 */ /* 0x000e620000008800 */
[----:B------:R-:W-:-:S07]  /*0200*/  UMOV UR4, 0x400 ;  /* 0x0000040000047882 */ /* 0x000fce0000000000 */
[----:B0-----:R-:W0:Y:S01]  /*0210*/  LDC.64 R2, c[0x0][0x388] ;  /* 0x0000e200ff027b82 */ /* 0x001e220000000a00 */
[----:B-1----:R-:W-:Y:S01]  /*0220*/  ULEA UR4, UR5, UR4, 0x18 ;  /* 0x0000000405047291 */ /* 0x002fe2000f8ec0ff */
[----:B0-----:R-:W-:-:S08]  /*0230*/  IMAD.WIDE.U32 R2, R7, 0x4, R2 ;  /* 0x0000000407027825 */ /* 0x001fd000078e0002 */
[----:B------:R-:W0:Y:S04]  /*0240*/  LDS R5, [UR4] ;  /* 0x00000004ff057984 */ /* 0x000e280008000800 */
[----:B0-----:R-:W-:Y:S01]  /*0250*/  STG.E desc[UR6][R2.64], R5 ;  /* 0x0000000502007986 */ /* 0x001fe2000c101906 */
[----:B------:R-:W-:Y:S05]  /*0260*/  EXIT ;  /* 0x000000000000794d */ /* 0x000fea0003800000 */
.L_x_2:
[----:B------:R-:W-:-:S00]  /*0270*/  BRA `(.L_x_2) ;  /* 0xfffffffc00fc7947 */ /* 0x000fc0000383ffff */
[----:B------:R-:W-:-:S00]  /*0280*/  NOP ;  /* 0x0000000000007918 */ /* 0x000fc00000000000 */
[----:B------:R-:W-:-:S00]  /*0290*/  NOP ;  /* 0x0000000000007918 */ /* 0x000fc00000000000 */
[----:B------:R-:W-:-:S00]  /*02a0*/  NOP ;  /* 0x0000000000007918 */ /* 0x000fc00000000000 */
[----:B------:R-:W-:-:S00]  /*02b0*/  NOP ;  /* 0x0000000000007918 */ /* 0x000fc00000000000 */
[----:B------:R-:W-:-:S00]  /*02c0*/  NOP ;  /* 0x0000000000007918 */ /* 0x000fc00000000000 */
[----:B------:R-:W-:-:S00]  /*02d0*/  NOP ;  /* 0x0000000000007918 */ /* 0x000fc00000000000 */
[----:B------:R-:W-:-:S00]  /*02e0*/  NOP ;  /* 0x0000000000007918 */ /* 0x000fc00000000000 */
[----:B------:R-:W-:-:S00]  /*02f0*/  NOP ;  /* 0x0000000000007918 */ /* 0x000fc00000000000 */
.L_x_12:


//--------------------- .text._Z8variancePiS_Pf   --------------------------
	.section	.text._Z8variancePiS_Pf,"ax",@progbits
	.align	128
        .global         _Z8variancePiS_Pf
        .type           _Z8variancePiS_Pf,@function
        .size           _Z8variancePiS_Pf,(.L_x_13 - _Z8variancePiS_Pf)
        .other          _Z8variancePiS_Pf,@"STO_CUDA_ENTRY STV_DEFAULT"
_Z8variancePiS_Pf:
.text._Z8variancePiS_Pf:
        /* <DEDUP_REMOVED lines=10> */
[----:B------:R-:W-:-:S07]  /*00a0*/  UMOV UR4, 0x400 ;  /* 0x0000040000047882 */ /* 0x000fce0000000000 */
[----:B------:R-:W1:Y:S01]  /*00b0*/  LDC.64 R4, c[0x0][0x390] ;  /* 0x0000e400ff047b82 */ /* 0x000e620000000a00 */
[----:B0-----:R-:W-:-:S06]  /*00c0*/  ULEA UR4, UR5, UR4, 0x18 ;  /* 0x0000000405047291 */ /* 0x001fcc000f8ec0ff */
[----:B------:R-:W-:-:S05]  /*00d0*/  LEA R7, R6, UR4, 0x2 ;  /* 0x0000000406077c11 */ /* 0x000fca000f8e10ff */
[----:B--2---:R-:W-:Y:S01]  /*00e0*/  STS [R7], R2 ;  /* 0x0000000207007388 */ /* 0x004fe20000000800 */
[----:B------:R-:W-:Y:S06]  /*00f0*/  BAR.SYNC.DEFER_BLOCKING 0x0 ;  /* 0x0000000000007b1d */ /* 0x000fec0000010000 */
[----:B-1----:R-:W2:Y:S01]  /*0100*/  LDG.E R5, desc[UR6][R4.64] ;  /* 0x0000000604057981 */ /* 0x002ea2000c1e1900 */
[----:B------:R-:W-:Y:S01]  /*0110*/  UISETP.GE.U32.AND UP0, UPT, UR8, 0x2, UPT ;  /* 0x000000020800788c */ /* 0x000fe2000bf06070 */
[----:B------:R-:W-:Y:S02]  /*0120*/  ISETP.NE.AND P0, PT, R6, RZ, PT ;  /* 0x000000ff0600720c */ /* 0x000fe40003f05270 */
[----:B------:R-:W0:Y:S02]  /*0130*/  LDS R0, [R7] ;  /* 0x0000000007007984 */ /* 0x000e240000000800 */
[----:B0-----:R-:W-:-:S05]  /*0140*/  I2FP.F32.S32 R0, R0 ;  /* 0x0000000000007245 */ /* 0x001fca0000201400 */
[----:B--2---:R-:W-:-:S04]  /*0150*/  FADD R0, R0, -R5 ;  /* 0x8000000500007221 */ /* 0x004fc80000000000 */
[----:B------:R-:W-:-:S06]  /*0160*/  FMUL R0, R0, R0 ;  /* 0x0000000000007220 */ /* 0x000fcc0000400000 */
[----:B------:R-:W0:Y:S02]  /*0170*/  F2I.TRUNC.NTZ R0, R0 ;  /* 0x0000000000007305 */ /* 0x000e24000020f100 */
[----:B0-----:R0:W-:Y:S01]  /*0180*/  STS [R7], R0 ;  /* 0x0000000007007388 */ /* 0x0011e20000000800 */
[----:B------:R-:W-:Y:S06]  /*0190*/  BAR.SYNC.DEFER_BLOCKING 0x0 ;  /* 0x0000000000007b1d */ /* 0x000fec0000010000 */
[----:B------:R-:W-:Y:S05]  /*01a0*/  BRA.U !UP0, `(.L_x_3) ;  /* 0x0000000108307547 */ /* 0x000fea000b800000 */
[----:B0-----:R-:W-:-:S07]  /*01b0*/  IMAD.U32 R0, RZ, RZ, UR8 ;  /* 0x00000008ff007e24 */ /* 0x001fce000f8e00ff */
.L_x_4:
[----:B------:R-:W-:-:S04]  /*01c0*/  SHF.R.U32.HI R5, RZ, 0x1, R0 ;  /* 0x00000001ff057819 */ /* 0x000fc80000011600 */
[----:B------:R-:W-:-:S13]  /*01d0*/  ISETP.GE.U32.AND P1, PT, R6, R5, PT ;  /* 0x000000050600720c */ /* 0x000fda0003f26070 */
[----:B------:R-:W-:Y:S01]  /*01e0*/  @!P1 IMAD R2, R5, 0x4, R7 ;  /* 0x0000000405029824 */ /* 0x000fe200078e0207 */
[----:B------:R-:W-:Y:S05]  /*01f0*/  @!P1 LDS R3, [R7] ;  /* 0x0000000007039984 */ /* 0x000fea0000000800 */
[----:B------:R-:W0:Y:S02]  /*0200*/  @!P1 LDS R2, [R2] ;  /* 0x0000000002029984 */ /* 0x000e240000000800 */
[----:B0-----:R-:W-:-:S05]  /*0210*/  @!P1 IADD3 R4, PT, PT, R2, R3, RZ ;  /* 0x0000000302049210 */ /* 0x001fca0007ffe0ff */
[----:B------:R1:W-:Y:S01]  /*0220*/  @!P1 STS [R7], R4 ;  /* 0x0000000407009388 */ /* 0x0003e20000000800 */
[----:B------:R-:W-:Y:S01]  /*0230*/  BAR.SYNC.DEFER_BLOCKING 0x0 ;  /* 0x0000000000007b1d */ /* 0x000fe20000010000 */
[----:B------:R-:W-:Y:S02]  /*0240*/  ISETP.GT.U32.AND P1, PT, R0, 0x3, PT ;  /* 0x000000030000780c */ /* 0x000fe40003f24070 */
[----:B------:R-:W-:-:S11]  /*0250*/  MOV R0, R5 ;  /* 0x0000000500007202 */ /* 0x000fd60000000f00 */
[----:B-1----:R-:W-:Y:S05]  /*0260*/  @P1 BRA `(.L_x_4) ;  /* 0xfffffffc00d41947 */ /* 0x002fea000383ffff */
.L_x_3:
[----:B------:R-:W-:Y:S05]  /*0270*/  @P0 EXIT ;  /* 0x000000000000094d */ /* 0x000fea0003800000 */
[----:B------:R-:W1:Y:S01]  /*0280*/  S2UR UR5, SR_CgaCtaId ;  /* 0x00000000000579c3 */ /* 0x000e620000008800 */
[----:B------:R-:W-:-:S07]  /*0290*/  UMOV UR4, 0x400 ;  /* 0x0000040000047882 */ /* 0x000fce0000000000 */
[----:B------:R-:W2:Y:S01]  /*02a0*/  LDC.64 R2, c[0x0][0x388] ;  /* 0x0000e200ff027b82 */ /* 0x000ea20000000a00 */
[----:B-1----:R-:W-:Y:S01]  /*02b0*/  ULEA UR4, UR5, UR4, 0x18 ;  /* 0x0000000405047291 */ /* 0x002fe2000f8ec0ff */
[----:B--2---:R-:W-:-:S08]  /*02c0*/  IMAD.WIDE.U32 R2, R9, 0x4, R2 ;  /* 0x0000000409027825 */ /* 0x004fd000078e0002 */
[----:B------:R-:W1:Y:S04]  /*02d0*/  LDS R5, [UR4] ;  /* 0x00000004ff057984 */ /* 0x000e680008000800 */
[----:B-1----:R-:W-:Y:S01]  /*02e0*/  STG.E desc[UR6][R2.64], R5 ;  /* 0x0000000502007986 */ /* 0x002fe2000c101906 */
[----:B------:R-:W-:Y:S05]  /*02f0*/  EXIT ;  /* 0x000000000000794d */ /* 0x000fea0003800000 */
.L_x_5:
        /* <DEDUP_REMOVED lines=16> */
.L_x_13:


//--------------------- .text._Z13max_reductionPiS_ --------------------------
	.section	.text._Z13max_reductionPiS_,"ax",@progbits
	.align	128
        .global         _Z13max_reductionPiS_
        .type           _Z13max_reductionPiS_,@function
        .size           _Z13max_reductionPiS_,(.L_x_14 - _Z13max_reductionPiS_)
        .other          _Z13max_reductionPiS_,@"STO_CUDA_ENTRY STV_DEFAULT"
_Z13max_reductionPiS_:
.text._Z13max_reductionPiS_:
        /* <DEDUP_REMOVED lines=19> */
.L_x_7:
[----:B------:R-:W-:-:S04]  /*0130*/  SHF.R.U32.HI R6, RZ, 0x1, R0 ;  /* 0x00000001ff067819 */ /* 0x000fc80000011600 */
[----:B------:R-:W-:-:S13]  /*0140*/  ISETP.GE.U32.AND P1, PT, R4, R6, PT ;  /* 0x000000060400720c */ /* 0x000fda0003f26070 */
[----:B------:R-:W-:Y:S01]  /*0150*/  @!P1 IMAD R3, R6, 0x4, R5 ;  /* 0x0000000406039824 */ /* 0x000fe200078e0205 */
[----:B0-----:R-:W-:Y:S05]  /*0160*/  @!P1 LDS R2, [R5] ;  /* 0x0000000005029984 */ /* 0x001fea0000000800 */
[----:B------:R-:W0:Y:S02]  /*0170*/  @!P1 LDS R3, [R3] ;  /* 0x0000000003039984 */ /* 0x000e240000000800 */
[----:B0-----:R-:W-:-:S05]  /*0180*/  @!P1 VIMNMX R2, PT, PT, R2, R3, !PT ;  /* 0x0000000302029248 */ /* 0x001fca0007fe0100 */
[----:B------:R1:W-:Y:S01]  /*0190*/  @!P1 STS [R5], R2 ;  /* 0x0000000205009388 */ /* 0x0003e20000000800 */
[----:B------:R-:W-:Y:S01]  /*01a0*/  BAR.SYNC.DEFER_BLOCKING 0x0 ;  /* 0x0000000000007b1d */ /* 0x000fe20000010000 */
[----:B------:R-:W-:Y:S01]  /*01b0*/  ISETP.GT.U32.AND P1, PT, R0, 0x3, PT ;  /* 0x000000030000780c */ /* 0x000fe20003f24070 */
[----:B------:R-:W-:-:S12]  /*01c0*/  IMAD.MOV.U32 R0, RZ, RZ, R6 ;  /* 0x000000ffff007224 */ /* 0x000fd800078e0006 */
[----:B-1----:R-:W-:Y:S05]  /*01d0*/  @P1 BRA `(.L_x_7) ;  /* 0xfffffffc00d41947 */ /* 0x002fea000383ffff */
.L_x_6:
        /* <DEDUP_REMOVED lines=9> */
.L_x_8:
        /* <DEDUP_REMOVED lines=9> */
.L_x_14:


//--------------------- .text._Z13sum_reductionPiS_ --------------------------
	.section	.text._Z13sum_reductionPiS_,"ax",@progbits
	.align	128
        .global         _Z13sum_reductionPiS_
        .type           _Z13sum_reductionPiS_,@function
        .size           _Z13sum_reductionPiS_,(.L_x_15 - _Z13sum_reductionPiS_)
        .other          _Z13sum_reductionPiS_,@"STO_CUDA_ENTRY STV_DEFAULT"
_Z13sum_reductionPiS_:
.text._Z13sum_reductionPiS_:
        /* <DEDUP_REMOVED lines=19> */
.L_x_10:
[----:B------:R-:W-:-:S04]  /*0130*/  SHF.R.U32.HI R8, RZ, 0x1, R0 ;  /* 0x00000001ff087819 */ /* 0x000fc80000011600 */
[----:B------:R-:W-:-:S13]  /*0140*/  ISETP.GE.U32.AND P1, PT, R6, R8, PT ;  /* 0x000000080600720c */ /* 0x000fda0003f26070 */
[----:B0-----:R-:W-:Y:S01]  /*0150*/  @!P1 IMAD R2, R8, 0x4, R5 ;  /* 0x0000000408029824 */ /* 0x001fe200078e0205 */
[----:B------:R-:W-:Y:S05]  /*0160*/  @!P1 LDS R3, [R5] ;  /* 0x0000000005039984 */ /* 0x000fea0000000800 */
[----:B------:R-:W0:Y:S02]  /*0170*/  @!P1 LDS R2, [R2] ;  /* 0x0000000002029984 */ /* 0x000e240000000800 */
[----:B0-----:R-:W-:-:S05]  /*0180*/  @!P1 IADD3 R4, PT, PT, R2, R3, RZ ;  /* 0x0000000302049210 */ /* 0x001fca0007ffe0ff */
[----:B------:R1:W-:Y:S01]  /*0190*/  @!P1 STS [R5], R4 ;  /* 0x0000000405009388 */ /* 0x0003e20000000800 */
[----:B------:R-:W-:Y:S01]  /*01a0*/  BAR.SYNC.DEFER_BLOCKING 0x0 ;  /* 0x0000000000007b1d */ /* 0x000fe20000010000 */
[----:B------:R-:W-:Y:S01]  /*01b0*/  ISETP.GT.U32.AND P1, PT, R0, 0x3, PT ;  /* 0x000000030000780c */ /* 0x000fe20003f24070 */
[----:B------:R-:W-:-:S12]  /*01c0*/  IMAD.MOV.U32 R0, RZ, RZ, R8 ;  /* 0x000000ffff007224 */ /* 0x000fd800078e0008 */
[----:B-1----:R-:W-:Y:S05]  /*01d0*/  @P1 BRA `(.L_x_10) ;  /* 0xfffffffc00d41947 */ /* 0x002fea000383ffff */
.L_x_9:
        /* <DEDUP_REMOVED lines=9> */
.L_x_11:
        /* <DEDUP_REMOVED lines=9> */
.L_x_15:


//--------------------- .nv.shared._Z13min_reductionPiS_ --------------------------
	.section	.nv.shared._Z13min_reductionPiS_,"aw",@nobits
	.sectionflags	@""
	.align	4
.nv.shared._Z13min_reductionPiS_:
	.zero		5120


//--------------------- .nv.shared.reserved.0     --------------------------
	.section	.nv.shared.reserved.0,"aw",@nobits
	.weak		__nv_reservedSMEM_offset_0_alias
	.size		__nv_reservedSMEM_offset_0_alias, 0, 64
	.other		__nv_reservedSMEM_offset_0_alias,@"STO_CUDA_RESERVED_SHARED STV_DEFAULT"
__nv_reservedSMEM_offset_0_alias:
	.zero		0
	.zero		64


//--------------------- .nv.shared._Z8variancePiS_Pf --------------------------
	.section	.nv.shared._Z8variancePiS_Pf,"aw",@nobits
	.sectionflags	@""
	.align	4
.nv.shared._Z8variancePiS_Pf:
	.zero		5120


//--------------------- .nv.shared._Z13max_reductionPiS_ --------------------------
	.section	.nv.shared._Z13max_reductionPiS_,"aw",@nobits
	.sectionflags	@""
	.align	4
.nv.shared._Z13max_reductionPiS_:
	.zero		5120


//--------------------- .nv.shared._Z13sum_reductionPiS_ --------------------------
	.section	.nv.shared._Z13sum_reductionPiS_,"aw",@nobits
	.sectionflags	@""
	.align	4
.nv.shared._Z13sum_reductionPiS_:
	.zero		5120


//--------------------- .nv.constant0._Z13min_reductionPiS_ --------------------------
	.section	.nv.constant0._Z13min_reductionPiS_,"a",@progbits
	.sectionflags	@""
	.align	4
.nv.constant0._Z13min_reductionPiS_:
	.zero		912


//--------------------- .nv.constant0._Z8variancePiS_Pf --------------------------
	.section	.nv.constant0._Z8variancePiS_Pf,"a",@progbits
	.sectionflags	@""
	.align	4
.nv.constant0._Z8variancePiS_Pf:
	.zero		920


//--------------------- .nv.constant0._Z13max_reductionPiS_ --------------------------
	.section	.nv.constant0._Z13max_reductionPiS_,"a",@progbits
	.sectionflags	@""
	.align	4
.nv.constant0._Z13max_reductionPiS_:
	.zero		912


//--------------------- .nv.constant0._Z13sum_reductionPiS_ --------------------------
	.section	.nv.constant0._Z13sum_reductionPiS_,"a",@progbits
	.sectionflags	@""
	.align	4
.nv.constant0._Z13sum_reductionPiS_:
	.zero		912


//--------------------- SYMBOLS --------------------------

	.type		.nv.reservedSmem.offset0,@object
	.size		.nv.reservedSmem.offset0,0x4
	.type		.nv.reservedSmem.cap,@object
	.size		.nv.reservedSmem.cap,0x4
